	.headerflags	@"EF_CUDA_TEXMODE_UNIFIED EF_CUDA_64BIT_ADDRESS EF_CUDA_SM89 EF_CUDA_VIRTUAL_SM(EF_CUDA_SM89)"
	.elftype	@"ET_EXEC"


//--------------------- .nv.info                  --------------------------
	.section	.nv.info,"",@"SHT_CUDA_INFO"
	.align	4


	//----- nvinfo : EIATTR_REGCOUNT
	.align		4
        /*0000*/ 	.byte	0x04, 0x2f
        /*0002*/ 	.short	(.L_1 - .L_0)
	.align		4
.L_0:
        /*0004*/ 	.word	index@(triton__0d1d2d34de)
        /*0008*/ 	.word	0x00000024


	//----- nvinfo : EIATTR_MAX_STACK_SIZE
	.align		4
.L_1:
        /*000c*/ 	.byte	0x04, 0x23
        /*000e*/ 	.short	(.L_3 - .L_2)
	.align		4
.L_2:
        /*0010*/ 	.word	index@(triton__0d1d2d34de)
        /*0014*/ 	.word	0x00000000


	//----- nvinfo : EIATTR_MIN_STACK_SIZE
	.align		4
.L_3:
        /*0018*/ 	.byte	0x04, 0x12
        /*001a*/ 	.short	(.L_5 - .L_4)
	.align		4
.L_4:
        /*001c*/ 	.word	index@(triton__0d1d2d34de)
        /*0020*/ 	.word	0x00000000


	//----- nvinfo : EIATTR_FRAME_SIZE
	.align		4
.L_5:
        /*0024*/ 	.byte	0x04, 0x11
        /*0026*/ 	.short	(.L_7 - .L_6)
	.align		4
.L_6:
        /*0028*/ 	.word	index@(triton__0d1d2d34de)
        /*002c*/ 	.word	0x00000000
.L_7:


//--------------------- .nv.info.triton__0d1d2d34de --------------------------
	.section	.nv.info.triton__0d1d2d34de,"",@"SHT_CUDA_INFO"
	.align	4


	//----- nvinfo : EIATTR_CUDA_API_VERSION
	.align		4
        /*0000*/ 	.byte	0x04, 0x37
        /*0002*/ 	.short	(.L_9 - .L_8)
.L_8:
        /*0004*/ 	.word	0x0000007b


	//----- nvinfo : EIATTR_PARAM_CBANK
	.align		4
.L_9:
        /*0008*/ 	.byte	0x04, 0x0a
        /*000a*/ 	.short	(.L_11 - .L_10)
	.align		4
.L_10:
        /*000c*/ 	.word	index@(.nv.constant0.triton__0d1d2d34de)
        /*0010*/ 	.short	0x0160
        /*0012*/ 	.short	0x0020


	//----- nvinfo : EIATTR_CBANK_PARAM_SIZE
	.align		4
.L_11:
        /*0014*/ 	.byte	0x03, 0x19
        /*0016*/ 	.short	0x0020


	//----- nvinfo : EIATTR_KPARAM_INFO
	.align		4
        /*0018*/ 	.byte	0x04, 0x17
        /*001a*/ 	.short	(.L_13 - .L_12)
.L_12:
        /*001c*/ 	.word	0x00000000
        /*0020*/ 	.short	0x0004
        /*0022*/ 	.short	0x001c
        /*0024*/ 	.byte	0x00, 0xf0, 0x11, 0x00


	//----- nvinfo : EIATTR_KPARAM_INFO
	.align		4
.L_13:
        /*0028*/ 	.byte	0x04, 0x17
        /*002a*/ 	.short	(.L_15 - .L_14)
.L_14:
        /*002c*/ 	.word	0x00000000
        /*0030*/ 	.short	0x0003
        /*0032*/ 	.short	0x0018
        /*0034*/ 	.byte	0x00, 0xf0, 0x11, 0x00


	//----- nvinfo : EIATTR_KPARAM_INFO
	.align		4
.L_15:
        /*0038*/ 	.byte	0x04, 0x17
        /*003a*/ 	.short	(.L_17 - .L_16)
.L_16:
        /*003c*/ 	.word	0x00000000
        /*0040*/ 	.short	0x0002
        /*0042*/ 	.short	0x0010
        /*0044*/ 	.byte	0x00, 0xf0, 0x21, 0x00


	//----- nvinfo : EIATTR_KPARAM_INFO
	.align		4
.L_17:
        /*0048*/ 	.byte	0x04, 0x17
        /*004a*/ 	.short	(.L_19 - .L_18)
.L_18:
        /*004c*/ 	.word	0x00000000
        /*0050*/ 	.short	0x0001
        /*0052*/ 	.short	0x0008
        /*0054*/ 	.byte	0x00, 0xf0, 0x21, 0x00


	//----- nvinfo : EIATTR_KPARAM_INFO
	.align		4
.L_19:
        /*0058*/ 	.byte	0x04, 0x17
        /*005a*/ 	.short	(.L_21 - .L_20)
.L_20:
        /*005c*/ 	.word	0x00000000
        /*0060*/ 	.short	0x0000
        /*0062*/ 	.short	0x0000
        /*0064*/ 	.byte	0x00, 0xf0, 0x21, 0x00


	//----- nvinfo : EIATTR_MAXREG_COUNT
	.align		4
.L_21:
        /*0068*/ 	.byte	0x03, 0x1b
        /*006a*/ 	.short	0x00ff


	//----- nvinfo : EIATTR_EXIT_INSTR_OFFSETS
	.align		4
        /*006c*/ 	.byte	0x04, 0x1c
        /*006e*/ 	.short	(.L_23 - .L_22)


	//   ....[0]....
.L_22:
        /*0070*/ 	.word	0x00000f20


	//   ....[1]....
        /*0074*/ 	.word	0x00000f40


	//----- nvinfo : EIATTR_MAX_THREADS
	.align		4
.L_23:
        /*0078*/ 	.byte	0x04, 0x05
        /*007a*/ 	.short	(.L_25 - .L_24)
.L_24:
        /*007c*/ 	.word	0x00000080
        /*0080*/ 	.word	0x00000001
        /*0084*/ 	.word	0x00000001
.L_25:


//--------------------- .nv.rel.action            --------------------------
	.section	.nv.rel.action,"",@"SHT_CUDA_RELOCINFO"
	.align	8
	.sectionentsize	8
        /*0000*/ 	.byte	0x73, 0x00, 0x00, 0x00, 0x00, 0x00, 0x00, 0x00, 0x00, 0x00, 0x00, 0x11, 0x25, 0x00, 0x05, 0x36


//--------------------- .nv.constant0.triton__0d1d2d34de --------------------------
	.section	.nv.constant0.triton__0d1d2d34de,"a",@progbits
	.align	4
.nv.constant0.triton__0d1d2d34de:
	.zero		384


//--------------------- .text.triton__0d1d2d34de  --------------------------
	.section	.text.triton__0d1d2d34de,"ax",@progbits
	.sectioninfo	@"SHI_REGISTERS=36"
	.align	128
        .global         triton__0d1d2d34de
        .type           triton__0d1d2d34de,@function
        .size           triton__0d1d2d34de,(.L_x_1 - triton__0d1d2d34de)
        .other          triton__0d1d2d34de,@"STO_CUDA_ENTRY STV_DEFAULT"
triton__0d1d2d34de:
.text.triton__0d1d2d34de:
[----:B------:R-:W-:-:S02]  /*0000*/  IMAD.MOV.U32 R1, RZ, RZ, c[0x0][0x28] ;  /* 0x00000a00ff017624 */ /* 0x000fc400078e00ff */
[----:B------:R-:W-:Y:S01]  /*0010*/  IABS R5, c[0x0][0x178] ;  /* 0x00005e0000057a13 */ /* 0x000fe20000000000 */
[----:B------:R-:W0:Y:S01]  /*0020*/  S2R R0, SR_TID.X ;  /* 0x0000000000007919 */ /* 0x000e220000002100 */
[----:B------:R-:W-:Y:S01]  /*0030*/  IMAD.MOV.U32 R29, RZ, RZ, 0x2 ;  /* 0x00000002ff1d7424 */ /* 0x000fe200078e00ff */
[----:B------:R-:W-:Y:S01]  /*0040*/  PRMT R25, RZ, 0x7610, R25 ;  /* 0x00007610ff197816 */ /* 0x000fe20000000019 */
[----:B------:R-:W1:Y:S01]  /*0050*/  I2F.RP R4, R5 ;  /* 0x0000000500047306 */ /* 0x000e620000209400 */
[----:B------:R-:W2:Y:S01]  /*0060*/  S2R R7, SR_CTAID.X ;  /* 0x0000000000077919 */ /* 0x000ea20000002500 */
[----:B------:R-:W-:-:S06]  /*0070*/  ULDC.64 UR4, c[0x0][0x118] ;  /* 0x0000460000047ab9 */ /* 0x000fcc0000000a00 */
[----:B-1----:R-:W1:Y:S01]  /*0080*/  MUFU.RCP R4, R4 ;  /* 0x0000000400047308 */ /* 0x002e620000001000 */
[----:B0-----:R-:W-:-:S05]  /*0090*/  IMAD.SHL.U32 R0, R0, 0x8, RZ ;  /* 0x0000000800007824 */ /* 0x001fca00078e00ff */
[----:B------:R-:W-:-:S05]  /*00a0*/  LOP3.LUT R0, R0, 0x3f8, RZ, 0xc0, !PT ;  /* 0x000003f800007812 */ /* 0x000fca00078ec0ff */
[----:B--2---:R-:W-:Y:S01]  /*00b0*/  IMAD R0, R7, 0x400, R0 ;  /* 0x0000040007007824 */ /* 0x004fe200078e0200 */
[----:B-1----:R-:W-:-:S04]  /*00c0*/  IADD3 R2, R4, 0xffffffe, RZ ;  /* 0x0ffffffe04027810 */ /* 0x002fc80007ffe0ff */
[----:B------:R0:W1:Y:S01]  /*00d0*/  F2I.FTZ.U32.TRUNC.NTZ R3, R2 ;  /* 0x0000000200037305 */ /* 0x000062000021f000 */
[C---:B------:R-:W-:Y:S02]  /*00e0*/  IADD3 R12, R0.reuse, 0x1, RZ ;  /* 0x00000001000c7810 */ /* 0x040fe40007ffe0ff */
[C---:B------:R-:W-:Y:S02]  /*00f0*/  IADD3 R11, R0.reuse, 0x2, RZ ;  /* 0x00000002000b7810 */ /* 0x040fe40007ffe0ff */
[----:B------:R-:W-:Y:S02]  /*0100*/  IABS R4, R12 ;  /* 0x0000000c00047213 */ /* 0x000fe40000000000 */
[----:B------:R-:W-:Y:S01]  /*0110*/  IABS R20, R11 ;  /* 0x0000000b00147213 */ /* 0x000fe20000000000 */
[----:B0-----:R-:W-:Y:S01]  /*0120*/  IMAD.MOV.U32 R2, RZ, RZ, RZ ;  /* 0x000000ffff027224 */ /* 0x001fe200078e00ff */
[C---:B------:R-:W-:Y:S02]  /*0130*/  IADD3 R14, R0.reuse, 0x3, RZ ;  /* 0x00000003000e7810 */ /* 0x040fe40007ffe0ff */
[----:B------:R-:W-:-:S02]  /*0140*/  IADD3 R10, R0, 0x4, RZ ;  /* 0x00000004000a7810 */ /* 0x000fc40007ffe0ff */
[----:B------:R-:W-:Y:S01]  /*0150*/  IABS R18, R14 ;  /* 0x0000000e00127213 */ /* 0x000fe20000000000 */
[--C-:B-1----:R-:W-:Y:S01]  /*0160*/  IMAD.MOV R6, RZ, RZ, -R3.reuse ;  /* 0x000000ffff067224 */ /* 0x102fe200078e0a03 */
[----:B------:R-:W-:Y:S02]  /*0170*/  IABS R22, R10 ;  /* 0x0000000a00167213 */ /* 0x000fe40000000000 */
[----:B------:R-:W-:Y:S01]  /*0180*/  IADD3 R16, R0, 0x6, RZ ;  /* 0x0000000600107810 */ /* 0x000fe20007ffe0ff */
[----:B------:R-:W-:Y:S01]  /*0190*/  IMAD R7, R6, R5, RZ ;  /* 0x0000000506077224 */ /* 0x000fe200078e02ff */
[----:B------:R-:W-:Y:S02]  /*01a0*/  IADD3 R17, R0, 0x5, RZ ;  /* 0x0000000500117810 */ /* 0x000fe40007ffe0ff */
[----:B------:R-:W-:Y:S01]  /*01b0*/  IABS R26, R16 ;  /* 0x00000010001a7213 */ /* 0x000fe20000000000 */
[----:B------:R-:W-:Y:S01]  /*01c0*/  IMAD.HI.U32 R3, R3, R7, R2 ;  /* 0x0000000703037227 */ /* 0x000fe200078e0002 */
[----:B------:R-:W-:-:S02]  /*01d0*/  IABS R24, R17 ;  /* 0x0000001100187213 */ /* 0x000fc40000000000 */
[----:B------:R-:W-:Y:S01]  /*01e0*/  IABS R28, R0 ;  /* 0x00000000001c7213 */ /* 0x000fe20000000000 */
[----:B------:R-:W-:Y:S01]  /*01f0*/  IMAD.MOV.U32 R2, RZ, RZ, R4 ;  /* 0x000000ffff027224 */ /* 0x000fe200078e0004 */
[----:B------:R-:W-:Y:S01]  /*0200*/  LOP3.LUT R12, R12, c[0x0][0x178], RZ, 0x3c, !PT ;  /* 0x00005e000c0c7a12 */ /* 0x000fe200078e3cff */
[----:B------:R-:W-:Y:S01]  /*0210*/  IMAD.HI.U32 R9, R3, R20, RZ ;  /* 0x0000001403097227 */ /* 0x000fe200078e00ff */
[----:B------:R-:W-:Y:S02]  /*0220*/  LOP3.LUT R11, R11, c[0x0][0x178], RZ, 0x3c, !PT ;  /* 0x00005e000b0b7a12 */ /* 0x000fe400078e3cff */
[----:B------:R-:W-:Y:S01]  /*0230*/  LOP3.LUT R14, R14, c[0x0][0x178], RZ, 0x3c, !PT ;  /* 0x00005e000e0e7a12 */ /* 0x000fe200078e3cff */
[----:B------:R-:W-:Y:S01]  /*0240*/  IMAD.HI.U32 R13, R3, R2, RZ ;  /* 0x00000002030d7227 */ /* 0x000fe200078e00ff */
[----:B------:R-:W-:Y:S02]  /*0250*/  LOP3.LUT R16, R16, c[0x0][0x178], RZ, 0x3c, !PT ;  /* 0x00005e0010107a12 */ /* 0x000fe400078e3cff */
[----:B------:R-:W-:Y:S01]  /*0260*/  LOP3.LUT R10, R10, c[0x0][0x178], RZ, 0x3c, !PT ;  /* 0x00005e000a0a7a12 */ /* 0x000fe200078e3cff */
[----:B------:R-:W-:Y:S01]  /*0270*/  IMAD.MOV R4, RZ, RZ, -R13 ;  /* 0x000000ffff047224 */ /* 0x000fe200078e0a0d */
[----:B------:R-:W-:Y:S01]  /*0280*/  LOP3.LUT R17, R17, c[0x0][0x178], RZ, 0x3c, !PT ;  /* 0x00005e0011117a12 */ /* 0x000fe200078e3cff */
[----:B------:R-:W-:-:S04]  /*0290*/  IMAD.HI.U32 R8, R3, R18, RZ ;  /* 0x0000001203087227 */ /* 0x000fc800078e00ff */
[C---:B------:R-:W-:Y:S02]  /*02a0*/  IMAD R2, R5.reuse, R4, R2 ;  /* 0x0000000405027224 */ /* 0x040fe400078e0202 */
[----:B------:R-:W-:Y:S02]  /*02b0*/  IMAD.MOV R4, RZ, RZ, -R9 ;  /* 0x000000ffff047224 */ /* 0x000fe400078e0a09 */
[----:B------:R-:W-:Y:S01]  /*02c0*/  IMAD.MOV R6, RZ, RZ, -R8 ;  /* 0x000000ffff067224 */ /* 0x000fe200078e0a08 */
[C---:B------:R-:W-:Y:S01]  /*02d0*/  ISETP.GT.U32.AND P1, PT, R5.reuse, R2, PT ;  /* 0x000000020500720c */ /* 0x040fe20003f24070 */
[----:B------:R-:W-:Y:S02]  /*02e0*/  IMAD R20, R5, R4, R20 ;  /* 0x0000000405147224 */ /* 0x000fe400078e0214 */
[----:B------:R-:W-:-:S03]  /*02f0*/  IMAD.HI.U32 R7, R3, R22, RZ ;  /* 0x0000001603077227 */ /* 0x000fc600078e00ff */
[C---:B------:R-:W-:Y:S01]  /*0300*/  ISETP.GT.U32.AND P0, PT, R5.reuse, R20, PT ;  /* 0x000000140500720c */ /* 0x040fe20003f04070 */
[----:B------:R-:W-:Y:S02]  /*0310*/  IMAD R18, R5, R6, R18 ;  /* 0x0000000605127224 */ /* 0x000fe400078e0212 */
[----:B------:R-:W-:Y:S02]  /*0320*/  IMAD.MOV R15, RZ, RZ, -R7 ;  /* 0x000000ffff0f7224 */ /* 0x000fe400078e0a07 */
[----:B------:R-:W-:Y:S01]  /*0330*/  IMAD.HI.U32 R4, R3, R26, RZ ;  /* 0x0000001a03047227 */ /* 0x000fe200078e00ff */
[----:B------:R-:W-:Y:S02]  /*0340*/  ISETP.GT.U32.AND P3, PT, R5, R18, PT ;  /* 0x000000120500720c */ /* 0x000fe40003f64070 */
[----:B------:R-:W-:Y:S01]  /*0350*/  @!P1 IADD3 R13, R13, 0x1, RZ ;  /* 0x000000010d0d9810 */ /* 0x000fe20007ffe0ff */
[----:B------:R-:W-:Y:S02]  /*0360*/  @!P1 IMAD.IADD R2, R2, 0x1, -R5 ;  /* 0x0000000102029824 */ /* 0x000fe400078e0a05 */
[----:B------:R-:W-:Y:S01]  /*0370*/  IMAD R22, R5, R15, R22 ;  /* 0x0000000f05167224 */ /* 0x000fe200078e0216 */
[----:B------:R-:W-:Y:S01]  /*0380*/  IADD3 R15, R0, 0x7, RZ ;  /* 0x00000007000f7810 */ /* 0x000fe20007ffe0ff */
[----:B------:R-:W-:Y:S01]  /*0390*/  IMAD.MOV R23, RZ, RZ, -R4 ;  /* 0x000000ffff177224 */ /* 0x000fe200078e0a04 */
[----:B------:R-:W-:Y:S01]  /*03a0*/  ISETP.GE.U32.AND P4, PT, R2, R5, PT ;  /* 0x000000050200720c */ /* 0x000fe20003f86070 */
[----:B------:R-:W-:Y:S01]  /*03b0*/  IMAD.HI.U32 R6, R3, R24, RZ ;  /* 0x0000001803067227 */ /* 0x000fe200078e00ff */
[----:B------:R-:W-:-:S02]  /*03c0*/  ISETP.GT.U32.AND P5, PT, R5, R22, PT ;  /* 0x000000160500720c */ /* 0x000fc40003fa4070 */
[----:B------:R-:W-:Y:S01]  /*03d0*/  IABS R30, R15 ;  /* 0x0000000f001e7213 */ /* 0x000fe20000000000 */
[----:B------:R-:W-:Y:S01]  /*03e0*/  @!P0 IMAD.IADD R20, R20, 0x1, -R5 ;  /* 0x0000000114148824 */ /* 0x000fe200078e0a05 */
[----:B------:R-:W-:Y:S01]  /*03f0*/  @!P0 IADD3 R9, R9, 0x1, RZ ;  /* 0x0000000109098810 */ /* 0x000fe20007ffe0ff */
[----:B------:R-:W-:Y:S01]  /*0400*/  IMAD R26, R5, R23, R26 ;  /* 0x00000017051a7224 */ /* 0x000fe200078e021a */
[----:B------:R-:W-:Y:S01]  /*0410*/  @!P3 IADD3 R8, R8, 0x1, RZ ;  /* 0x000000010808b810 */ /* 0x000fe20007ffe0ff */
[----:B------:R-:W-:Y:S01]  /*0420*/  IMAD.HI.U32 R2, R3, R28, RZ ;  /* 0x0000001c03027227 */ /* 0x000fe200078e00ff */
[----:B------:R-:W-:Y:S02]  /*0430*/  ISETP.GE.U32.AND P6, PT, R20, R5, PT ;  /* 0x000000051400720c */ /* 0x000fe40003fc6070 */
[----:B------:R-:W-:Y:S01]  /*0440*/  ISETP.GT.U32.AND P1, PT, R5, R26, PT ;  /* 0x0000001a0500720c */ /* 0x000fe20003f24070 */
[----:B------:R-:W-:Y:S01]  /*0450*/  IMAD.MOV R21, RZ, RZ, -R6 ;  /* 0x000000ffff157224 */ /* 0x000fe200078e0a06 */
[----:B------:R-:W-:Y:S01]  /*0460*/  @P4 IADD3 R13, R13, 0x1, RZ ;  /* 0x000000010d0d4810 */ /* 0x000fe20007ffe0ff */
[----:B------:R-:W-:Y:S01]  /*0470*/  IMAD.MOV R19, RZ, RZ, -R2 ;  /* 0x000000ffff137224 */ /* 0x000fe200078e0a02 */
[----:B------:R-:W-:Y:S01]  /*0480*/  @!P5 IADD3 R7, R7, 0x1, RZ ;  /* 0x000000010707d810 */ /* 0x000fe20007ffe0ff */
[----:B------:R-:W-:Y:S01]  /*0490*/  IMAD R24, R5, R21, R24 ;  /* 0x0000001505187224 */ /* 0x000fe200078e0218 */
[----:B------:R-:W-:Y:S01]  /*04a0*/  LOP3.LUT R15, R15, c[0x0][0x178], RZ, 0x3c, !PT ;  /* 0x00005e000f0f7a12 */ /* 0x000fe200078e3cff */
[----:B------:R-:W-:Y:S01]  /*04b0*/  IMAD.HI.U32 R3, R3, R30, RZ ;  /* 0x0000001e03037227 */ /* 0x000fe200078e00ff */
[----:B------:R-:W-:-:S02]  /*04c0*/  PRMT R23, RZ, 0x7610, R23 ;  /* 0x00007610ff177816 */ /* 0x000fc40000000017 */
[----:B------:R-:W-:Y:S01]  /*04d0*/  ISETP.GT.U32.AND P2, PT, R5, R24, PT ;  /* 0x000000180500720c */ /* 0x000fe20003f44070 */
[----:B------:R-:W-:Y:S01]  /*04e0*/  @!P3 IMAD.IADD R18, R18, 0x1, -R5 ;  /* 0x000000011212b824 */ /* 0x000fe200078e0a05 */
[----:B------:R-:W-:Y:S01]  /*04f0*/  @P6 IADD3 R9, R9, 0x1, RZ ;  /* 0x0000000109096810 */ /* 0x000fe20007ffe0ff */
[C---:B------:R-:W-:Y:S01]  /*0500*/  IMAD R20, R5.reuse, R19, R28 ;  /* 0x0000001305147224 */ /* 0x040fe200078e021c */
[----:B------:R-:W-:Y:S01]  /*0510*/  @!P1 IADD3 R4, R4, 0x1, RZ ;  /* 0x0000000104049810 */ /* 0x000fe20007ffe0ff */
[----:B------:R-:W-:Y:S01]  /*0520*/  IMAD.MOV R19, RZ, RZ, -R3 ;  /* 0x000000ffff137224 */ /* 0x000fe200078e0a03 */
[----:B------:R-:W-:Y:S01]  /*0530*/  ISETP.GE.U32.AND P4, PT, R18, R5, PT ;  /* 0x000000051200720c */ /* 0x000fe20003f86070 */
[--C-:B------:R-:W-:Y:S01]  /*0540*/  @!P5 IMAD.IADD R22, R22, 0x1, -R5.reuse ;  /* 0x000000011616d824 */ /* 0x100fe200078e0a05 */
[C---:B------:R-:W-:Y:S01]  /*0550*/  ISETP.GT.U32.AND P0, PT, R5.reuse, R20, PT ;  /* 0x000000140500720c */ /* 0x040fe20003f04070 */
[C---:B------:R-:W-:Y:S02]  /*0560*/  IMAD R18, R5.reuse, R19, R30 ;  /* 0x0000001305127224 */ /* 0x040fe400078e021e */
[--C-:B------:R-:W-:Y:S01]  /*0570*/  @!P1 IMAD.IADD R26, R26, 0x1, -R5.reuse ;  /* 0x000000011a1a9824 */ /* 0x100fe200078e0a05 */
[----:B------:R-:W-:Y:S01]  /*0580*/  ISETP.GE.U32.AND P6, PT, R22, R5, PT ;  /* 0x000000051600720c */ /* 0x000fe20003fc6070 */
[----:B------:R-:W-:Y:S01]  /*0590*/  @!P2 IMAD.IADD R24, R24, 0x1, -R5 ;  /* 0x000000011818a824 */ /* 0x000fe200078e0a05 */
[----:B------:R-:W-:-:S02]  /*05a0*/  ISETP.GT.U32.AND P3, PT, R5, R18, PT ;  /* 0x000000120500720c */ /* 0x000fc40003f64070 */
[-C--:B------:R-:W-:Y:S02]  /*05b0*/  ISETP.GE.U32.AND P5, PT, R26, R5.reuse, PT ;  /* 0x000000051a00720c */ /* 0x080fe40003fa6070 */
[----:B------:R-:W-:Y:S02]  /*05c0*/  @!P2 IADD3 R6, R6, 0x1, RZ ;  /* 0x000000010606a810 */ /* 0x000fe40007ffe0ff */
[----:B------:R-:W-:Y:S01]  /*05d0*/  @P4 IADD3 R8, R8, 0x1, RZ ;  /* 0x0000000108084810 */ /* 0x000fe20007ffe0ff */
[--C-:B------:R-:W-:Y:S01]  /*05e0*/  @!P0 IMAD.IADD R20, R20, 0x1, -R5.reuse ;  /* 0x0000000114148824 */ /* 0x100fe200078e0a05 */
[----:B------:R-:W-:Y:S02]  /*05f0*/  ISETP.GE.U32.AND P4, PT, R24, R5, PT ;  /* 0x000000051800720c */ /* 0x000fe40003f86070 */
[----:B------:R-:W-:Y:S02]  /*0600*/  ISETP.GE.AND P1, PT, R11, RZ, PT ;  /* 0x000000ff0b00720c */ /* 0x000fe40003f26270 */
[----:B------:R-:W-:Y:S01]  /*0610*/  @P6 IADD3 R7, R7, 0x1, RZ ;  /* 0x0000000107076810 */ /* 0x000fe20007ffe0ff */
[----:B------:R-:W-:Y:S01]  /*0620*/  @!P3 IMAD.IADD R18, R18, 0x1, -R5 ;  /* 0x000000011212b824 */ /* 0x000fe200078e0a05 */
[----:B------:R-:W-:-:S02]  /*0630*/  ISETP.GE.AND P6, PT, R12, RZ, PT ;  /* 0x000000ff0c00720c */ /* 0x000fc40003fc6270 */
[-C--:B------:R-:W-:Y:S02]  /*0640*/  ISETP.GE.U32.AND P2, PT, R20, R5.reuse, PT ;  /* 0x000000051400720c */ /* 0x080fe40003f46070 */
[----:B------:R-:W-:Y:S02]  /*0650*/  @P5 IADD3 R4, R4, 0x1, RZ ;  /* 0x0000000104045810 */ /* 0x000fe40007ffe0ff */
[----:B------:R-:W-:Y:S02]  /*0660*/  ISETP.GE.U32.AND P5, PT, R18, R5, PT ;  /* 0x000000051200720c */ /* 0x000fe40003fa6070 */
[----:B------:R-:W-:Y:S01]  /*0670*/  LOP3.LUT R12, R0, c[0x0][0x178], RZ, 0x3c, !PT ;  /* 0x00005e00000c7a12 */ /* 0x000fe200078e3cff */
[----:B------:R-:W-:Y:S01]  /*0680*/  @!P1 IMAD.MOV R9, RZ, RZ, -R9 ;  /* 0x000000ffff099224 */ /* 0x000fe200078e0a09 */
[----:B------:R-:W-:Y:S02]  /*0690*/  @P4 IADD3 R6, R6, 0x1, RZ ;  /* 0x0000000106064810 */ /* 0x000fe40007ffe0ff */
[----:B------:R-:W-:Y:S01]  /*06a0*/  @!P0 IADD3 R2, R2, 0x1, RZ ;  /* 0x0000000102028810 */ /* 0x000fe20007ffe0ff */
[----:B------:R-:W-:Y:S01]  /*06b0*/  @!P6 IMAD.MOV R13, RZ, RZ, -R13 ;  /* 0x000000ffff0de224 */ /* 0x000fe200078e0a0d */
[----:B------:R-:W-:-:S02]  /*06c0*/  ISETP.GE.AND P4, PT, R12, RZ, PT ;  /* 0x000000ff0c00720c */ /* 0x000fc40003f86270 */
[----:B------:R-:W-:Y:S02]  /*06d0*/  @!P3 IADD3 R3, R3, 0x1, RZ ;  /* 0x000000010303b810 */ /* 0x000fe40007ffe0ff */
[----:B------:R-:W-:Y:S02]  /*06e0*/  ISETP.GE.AND P0, PT, R14, RZ, PT ;  /* 0x000000ff0e00720c */ /* 0x000fe40003f06270 */
[----:B------:R-:W-:Y:S02]  /*06f0*/  @P2 IADD3 R2, R2, 0x1, RZ ;  /* 0x0000000102022810 */ /* 0x000fe40007ffe0ff */
[----:B------:R-:W-:Y:S02]  /*0700*/  ISETP.GE.AND P3, PT, R16, RZ, PT ;  /* 0x000000ff1000720c */ /* 0x000fe40003f66270 */
[----:B------:R-:W-:Y:S01]  /*0710*/  ISETP.GE.AND P6, PT, R10, RZ, PT ;  /* 0x000000ff0a00720c */ /* 0x000fe20003fc6270 */
[----:B------:R-:W-:Y:S01]  /*0720*/  IMAD.MOV.U32 R12, RZ, RZ, R2 ;  /* 0x000000ffff0c7224 */ /* 0x000fe200078e0002 */
[----:B------:R-:W-:-:S02]  /*0730*/  ISETP.GE.AND P2, PT, R17, RZ, PT ;  /* 0x000000ff1100720c */ /* 0x000fc40003f46270 */
[----:B------:R-:W-:Y:S01]  /*0740*/  ISETP.GE.AND P1, PT, R15, RZ, PT ;  /* 0x000000ff0f00720c */ /* 0x000fe20003f26270 */
[----:B------:R-:W-:Y:S01]  /*0750*/  @!P4 IMAD.MOV R12, RZ, RZ, -R12 ;  /* 0x000000ffff0cc224 */ /* 0x000fe200078e0a0c */
[----:B------:R-:W-:Y:S01]  /*0760*/  @P5 IADD3 R3, R3, 0x1, RZ ;  /* 0x0000000103035810 */ /* 0x000fe20007ffe0ff */
[----:B------:R-:W-:Y:S01]  /*0770*/  @!P0 IMAD.MOV R8, RZ, RZ, -R8 ;  /* 0x000000ffff088224 */ /* 0x000fe200078e0a08 */
[----:B------:R-:W-:Y:S02]  /*0780*/  ISETP.NE.AND P5, PT, RZ, c[0x0][0x178], PT ;  /* 0x00005e00ff007a0c */ /* 0x000fe40003fa5270 */
[----:B------:R-:W-:Y:S01]  /*0790*/  LOP3.LUT R5, RZ, c[0x0][0x178], RZ, 0x33, !PT ;  /* 0x00005e00ff057a12 */ /* 0x000fe200078e33ff */
[----:B------:R-:W-:Y:S01]  /*07a0*/  IMAD.MOV.U32 R10, RZ, RZ, R3 ;  /* 0x000000ffff0a7224 */ /* 0x000fe200078e0003 */
[----:B------:R-:W-:Y:S01]  /*07b0*/  ISETP.GE.AND P0, PT, R0, c[0x0][0x17c], PT ;  /* 0x00005f0000007a0c */ /* 0x000fe20003f06270 */
[----:B------:R-:W-:Y:S01]  /*07c0*/  @!P3 IMAD.MOV R4, RZ, RZ, -R4 ;  /* 0x000000ffff04b224 */ /* 0x000fe200078e0a04 */
[C---:B------:R-:W-:Y:S01]  /*07d0*/  SEL R14, R5.reuse, R9, !P5 ;  /* 0x00000009050e7207 */ /* 0x040fe20006800000 */
[----:B------:R-:W-:Y:S01]  /*07e0*/  @!P6 IMAD.MOV R7, RZ, RZ, -R7 ;  /* 0x000000ffff07e224 */ /* 0x000fe200078e0a07 */
[C---:B------:R-:W-:Y:S01]  /*07f0*/  SEL R2, R5.reuse, R13, !P5 ;  /* 0x0000000d05027207 */ /* 0x040fe20006800000 */
[----:B------:R-:W-:Y:S01]  /*0800*/  @!P2 IMAD.MOV R6, RZ, RZ, -R6 ;  /* 0x000000ffff06a224 */ /* 0x000fe200078e0a06 */
[C---:B------:R-:W-:Y:S01]  /*0810*/  SEL R12, R5.reuse, R12, !P5 ;  /* 0x0000000c050c7207 */ /* 0x040fe20006800000 */
[----:B------:R-:W-:Y:S01]  /*0820*/  @!P1 IMAD.MOV R10, RZ, RZ, -R10 ;  /* 0x000000ffff0a9224 */ /* 0x000fe200078e0a0a */
[C---:B------:R-:W-:Y:S01]  /*0830*/  SEL R16, R5.reuse, R8, !P5 ;  /* 0x0000000805107207 */ /* 0x040fe20006800000 */
[----:B------:R-:W-:Y:S01]  /*0840*/  IMAD.HI R9, R14, 0x66666667, RZ ;  /* 0x666666670e097827 */ /* 0x000fe200078e02ff */
[----:B------:R-:W-:-:S02]  /*0850*/  SEL R3, R5, R4, !P5 ;  /* 0x0000000405037207 */ /* 0x000fc40006800000 */
[C---:B------:R-:W-:Y:S01]  /*0860*/  SEL R26, R5.reuse, R7, !P5 ;  /* 0x00000007051a7207 */ /* 0x040fe20006800000 */
[----:B------:R-:W-:Y:S01]  /*0870*/  IMAD.HI R7, R2, 0x66666667, RZ ;  /* 0x6666666702077827 */ /* 0x000fe200078e02ff */
[C---:B------:R-:W-:Y:S02]  /*0880*/  SEL R8, R5.reuse, R6, !P5 ;  /* 0x0000000605087207 */ /* 0x040fe40006800000 */
[----:B------:R-:W-:Y:S01]  /*0890*/  SEL R4, R5, R10, !P5 ;  /* 0x0000000a05047207 */ /* 0x000fe20006800000 */
[----:B------:R-:W-:Y:S01]  /*08a0*/  IMAD.HI R6, R12, 0x66666667, RZ ;  /* 0x666666670c067827 */ /* 0x000fe200078e02ff */
[----:B------:R-:W-:Y:S02]  /*08b0*/  SHF.R.U32.HI R18, RZ, 0x1f, R9 ;  /* 0x0000001fff127819 */ /* 0x000fe40000011609 */
[----:B------:R-:W-:Y:S01]  /*08c0*/  SHF.R.U32.HI R10, RZ, 0x1f, R7 ;  /* 0x0000001fff0a7819 */ /* 0x000fe20000011607 */
[----:B------:R-:W-:Y:S01]  /*08d0*/  IMAD.HI R17, R3, 0x66666667, RZ ;  /* 0x6666666703117827 */ /* 0x000fe200078e02ff */
[----:B------:R-:W-:-:S02]  /*08e0*/  SHF.R.U32.HI R5, RZ, 0x1f, R6 ;  /* 0x0000001fff057819 */ /* 0x000fc40000011606 */
[----:B------:R-:W-:Y:S01]  /*08f0*/  LEA.HI.SX32 R9, R9, R18, 0x18 ;  /* 0x0000001209097211 */ /* 0x000fe200078fc2ff */
[----:B------:R-:W-:Y:S01]  /*0900*/  IMAD.HI R19, R4, 0x66666667, RZ ;  /* 0x6666666704137827 */ /* 0x000fe200078e02ff */
[----:B------:R-:W-:Y:S02]  /*0910*/  LEA.HI.SX32 R5, R6, R5, 0x18 ;  /* 0x0000000506057211 */ /* 0x000fe400078fc2ff */
[----:B------:R-:W-:Y:S01]  /*0920*/  LEA.HI.SX32 R7, R7, R10, 0x18 ;  /* 0x0000000a07077211 */ /* 0x000fe200078fc2ff */
        /* <DEDUP_REMOVED lines=9> */
[----:B------:R-:W-:Y:S01]  /*09c0*/  IMAD R18, R18, -0x280, R3 ;  /* 0xfffffd8012127824 */ /* 0x000fe200078e0203 */
[----:B------:R-:W-:Y:S01]  /*09d0*/  SHF.R.U32.HI R13, RZ, 0x1f, R10 ;  /* 0x0000001fff0d7819 */ /* 0x000fe2000001160a */
[----:B------:R-:W-:Y:S01]  /*09e0*/  IMAD R32, R19, -0x280, R4 ;  /* 0xfffffd8013207824 */ /* 0x000fe200078e0204 */
[----:B------:R-:W-:Y:S01]  /*09f0*/  SHF.R.U32.HI R6, RZ, 0x1f, R15 ;  /* 0x0000001fff067819 */ /* 0x000fe2000001160f */
[----:B------:R-:W-:Y:S01]  /*0a00*/  IMAD R12, R5, -0x280, R12 ;  /* 0xfffffd80050c7824 */ /* 0x000fe200078e020c */
[----:B------:R-:W-:Y:S01]  /*0a10*/  LEA.HI.SX32 R13, R10, R13, 0x18 ;  /* 0x0000000d0a0d7211 */ /* 0x000fe200078fc2ff */
[----:B------:R-:W-:Y:S01]  /*0a20*/  IMAD R10, R7, -0x280, R2 ;  /* 0xfffffd80070a7824 */ /* 0x000fe200078e0202 */
[----:B------:R-:W-:Y:S01]  /*0a30*/  LEA.HI.SX32 R15, R15, R6, 0x18 ;  /* 0x000000060f0f7211 */ /* 0x000fe200078fc2ff */
[----:B------:R-:W-:Y:S01]  /*0a40*/  CS2R R4, SRZ ;  /* 0x0000000000047805 */ /* 0x000fe2000001ff00 */
[----:B------:R-:W-:Y:S01]  /*0a50*/  PRMT R24, RZ, 0x7610, R24 ;  /* 0x00007610ff187816 */ /* 0x000fe20000000018 */
[----:B------:R-:W-:Y:S01]  /*0a60*/  CS2R R6, SRZ ;  /* 0x0000000000067805 */ /* 0x000fe2000001ff00 */
[----:B------:R-:W-:-:S04]  /*0a70*/  IMAD.WIDE R30, R18, R29, c[0x0][0x168] ;  /* 0x00005a00121e7625 */ /* 0x000fc800078e021d */
[-C--:B------:R-:W-:Y:S01]  /*0a80*/  IMAD.WIDE R32, R32, R29.reuse, c[0x0][0x168] ;  /* 0x00005a0020207625 */ /* 0x080fe200078e021d */
[----:B------:R0:W2:Y:S03]  /*0a90*/  @!P0 LDG.E.EL.U16 R25, [R30.64] ;  /* 0x000000041e198981 */ /* 0x0000a6000c2e1500 */
[-C--:B------:R-:W-:Y:S01]  /*0aa0*/  IMAD.WIDE R2, R0, R29.reuse, c[0x0][0x160] ;  /* 0x0000580000027625 */ /* 0x080fe200078e021d */
[----:B------:R-:W3:Y:S03]  /*0ab0*/  @!P0 LDG.E.EL.U16 R24, [R32.64] ;  /* 0x0000000420188981 */ /* 0x000ee6000c2e1500 */
[----:B------:R-:W-:Y:S01]  /*0ac0*/  IMAD R14, R9, -0x280, R14 ;  /* 0xfffffd80090e7824 */ /* 0x000fe200078e020e */
[----:B------:R-:W-:Y:S01]  /*0ad0*/  PRMT R21, RZ, 0x7610, R21 ;  /* 0x00007610ff157816 */ /* 0x000fe20000000015 */
[----:B------:R-:W-:Y:S01]  /*0ae0*/  IMAD R8, R15, -0x280, R8 ;  /* 0xfffffd800f087824 */ /* 0x000fe200078e0208 */
[----:B------:R-:W4:Y:S01]  /*0af0*/  @!P0 LDG.E.EL.128 R4, [R2.64] ;  /* 0x0000000402048981 */ /* 0x000f22000c2e1d00 */
[----:B------:R-:W-:Y:S01]  /*0b00*/  IMAD R16, R11, -0x280, R16 ;  /* 0xfffffd800b107824 */ /* 0x000fe200078e0210 */
[----:B------:R-:W-:Y:S01]  /*0b10*/  PRMT R22, RZ, 0x7610, R22 ;  /* 0x00007610ff167816 */ /* 0x000fe20000000016 */
[----:B------:R-:W-:Y:S01]  /*0b20*/  IMAD R26, R13, -0x280, R26 ;  /* 0xfffffd800d1a7824 */ /* 0x000fe200078e021a */
[----:B------:R-:W-:Y:S01]  /*0b30*/  PRMT R20, RZ, 0x7610, R20 ;  /* 0x00007610ff147816 */ /* 0x000fe20000000014 */
[----:B------:R-:W-:Y:S01]  /*0b40*/  IMAD.WIDE R10, R10, R29, c[0x0][0x168] ;  /* 0x00005a000a0a7625 */ /* 0x000fe200078e021d */
[----:B------:R-:W-:-:S03]  /*0b50*/  PRMT R19, RZ, 0x7610, R19 ;  /* 0x00007610ff137816 */ /* 0x000fc60000000013 */
[-C--:B------:R-:W-:Y:S01]  /*0b60*/  IMAD.WIDE R12, R12, R29.reuse, c[0x0][0x168] ;  /* 0x00005a000c0c7625 */ /* 0x080fe200078e021d */
[----:B------:R-:W-:Y:S01]  /*0b70*/  PRMT R18, RZ, 0x7610, R18 ;  /* 0x00007610ff127816 */ /* 0x000fe20000000012 */
[----:B------:R1:W5:Y:S02]  /*0b80*/  @!P0 LDG.E.EL.U16 R23, [R10.64] ;  /* 0x000000040a178981 */ /* 0x000364000c2e1500 */
[-C--:B------:R-:W-:Y:S02]  /*0b90*/  IMAD.WIDE R14, R14, R29.reuse, c[0x0][0x168] ;  /* 0x00005a000e0e7625 */ /* 0x080fe400078e021d */
[----:B------:R1:W2:Y:S02]  /*0ba0*/  @!P0 LDG.E.EL.U16 R21, [R12.64] ;  /* 0x000000040c158981 */ /* 0x0002a4000c2e1500 */
[-C--:B0-----:R-:W-:Y:S02]  /*0bb0*/  IMAD.WIDE R30, R8, R29.reuse, c[0x0][0x168] ;  /* 0x00005a00081e7625 */ /* 0x081fe400078e021d */
[----:B------:R0:W2:Y:S02]  /*0bc0*/  @!P0 LDG.E.EL.U16 R22, [R14.64] ;  /* 0x000000040e168981 */ /* 0x0000a4000c2e1500 */
[-C--:B------:R-:W-:Y:S01]  /*0bd0*/  IMAD.WIDE R16, R16, R29.reuse, c[0x0][0x168] ;  /* 0x00005a0010107625 */ /* 0x080fe200078e021d */
[----:B------:R-:W-:Y:S01]  /*0be0*/  CS2R R8, SRZ ;  /* 0x0000000000087805 */ /* 0x000fe2000001ff00 */
[----:B------:R-:W2:Y:S02]  /*0bf0*/  @!P0 LDG.E.EL.U16 R20, [R30.64] ;  /* 0x000000041e148981 */ /* 0x000ea4000c2e1500 */
[-C--:B------:R-:W-:Y:S01]  /*0c00*/  IMAD.WIDE R26, R26, R29.reuse, c[0x0][0x168] ;  /* 0x00005a001a1a7625 */ /* 0x080fe200078e021d */
[----:B-1----:R-:W-:Y:S01]  /*0c10*/  CS2R R10, SRZ ;  /* 0x00000000000a7805 */ /* 0x002fe2000001ff00 */
[----:B------:R3:W2:Y:S02]  /*0c20*/  @!P0 LDG.E.EL.U16 R19, [R16.64] ;  /* 0x0000000410138981 */ /* 0x0006a4000c2e1500 */
[----:B------:R-:W-:-:S02]  /*0c30*/  IMAD.WIDE R28, R0, R29, c[0x0][0x170] ;  /* 0x00005c00001c7625 */ /* 0x000fc400078e021d */
[----:B------:R-:W2:Y:S04]  /*0c40*/  @!P0 LDG.E.EL.U16 R18, [R26.64] ;  /* 0x000000041a128981 */ /* 0x000ea8000c2e1500 */
[----:B------:R-:W2:Y:S01]  /*0c50*/  @!P0 LDG.E.EL.128 R8, [R28.64] ;  /* 0x000000041c088981 */ /* 0x000ea2000c2e1d00 */
[----:B---3--:R-:W-:Y:S02]  /*0c60*/  HADD2.F32 R17, -RZ, R24.H0_H0 ;  /* 0x20000018ff117230 */ /* 0x008fe40000004100 */
[--C-:B----4-:R-:W-:Y:S02]  /*0c70*/  HADD2.F32 R32, -RZ, R7.reuse.H1_H1 ;  /* 0x30000007ff207230 */ /* 0x110fe40000004100 */
[----:B------:R-:W-:Y:S02]  /*0c80*/  HADD2.F32 R0, -RZ, R7.H0_H0 ;  /* 0x20000007ff007230 */ /* 0x000fe40000004100 */
[----:B------:R-:W-:-:S02]  /*0c90*/  HADD2.F32 R7, -RZ, R4.H0_H0 ;  /* 0x20000004ff077230 */ /* 0x000fc40000004100 */
[----:B------:R-:W-:Y:S01]  /*0ca0*/  HADD2.F32 R12, -RZ, R4.H1_H1 ;  /* 0x30000004ff0c7230 */ /* 0x000fe20000004100 */
[----:B------:R-:W-:Y:S01]  /*0cb0*/  FADD R4, R32, R17 ;  /* 0x0000001120047221 */ /* 0x000fe20000000000 */
[--C-:B------:R-:W-:Y:S02]  /*0cc0*/  HADD2.F32 R13, -RZ, R5.reuse.H0_H0 ;  /* 0x20000005ff0d7230 */ /* 0x100fe40000004100 */
[----:B0-----:R-:W-:Y:S02]  /*0cd0*/  HADD2.F32 R14, -RZ, R5.H1_H1 ;  /* 0x30000005ff0e7230 */ /* 0x001fe40000004100 */
[--C-:B------:R-:W-:Y:S02]  /*0ce0*/  HADD2.F32 R15, -RZ, R6.reuse.H0_H0 ;  /* 0x20000006ff0f7230 */ /* 0x100fe40000004100 */
[----:B------:R-:W-:Y:S02]  /*0cf0*/  HADD2.F32 R16, -RZ, R6.H1_H1 ;  /* 0x30000006ff107230 */ /* 0x000fe40000004100 */
[----:B-----5:R-:W-:-:S02]  /*0d00*/  HADD2.F32 R5, -RZ, R23.H0_H0 ;  /* 0x20000017ff057230 */ /* 0x020fc40000004100 */
[----:B--2---:R-:W-:Y:S02]  /*0d10*/  HADD2.F32 R6, -RZ, R21.H0_H0 ;  /* 0x20000015ff067230 */ /* 0x004fe40000004100 */
[----:B------:R-:W-:Y:S02]  /*0d20*/  HADD2.F32 R22, -RZ, R22.H0_H0 ;  /* 0x20000016ff167230 */ /* 0x000fe40000004100 */
[----:B------:R-:W-:Y:S02]  /*0d30*/  HADD2.F32 R17, -RZ, R20.H0_H0 ;  /* 0x20000014ff117230 */ /* 0x000fe40000004100 */
[----:B------:R-:W-:Y:S02]  /*0d40*/  HADD2.F32 R25, -RZ, R25.H0_H0 ;  /* 0x20000019ff197230 */ /* 0x000fe40000004100 */
[----:B------:R-:W-:Y:S01]  /*0d50*/  HADD2.F32 R19, -RZ, R19.H0_H0 ;  /* 0x20000013ff137230 */ /* 0x000fe20000004100 */
[----:B------:R-:W-:Y:S01]  /*0d60*/  FADD R5, R12, R5 ;  /* 0x000000050c057221 */ /* 0x000fe20000000000 */
[----:B------:R-:W-:Y:S01]  /*0d70*/  FADD R7, R7, R6 ;  /* 0x0000000607077221 */ /* 0x000fe20000000000 */
[----:B------:R-:W-:Y:S01]  /*0d80*/  HADD2.F32 R18, -RZ, R18.H0_H0 ;  /* 0x20000012ff127230 */ /* 0x000fe20000004100 */
[----:B------:R-:W-:Y:S01]  /*0d90*/  FADD R22, R13, R22 ;  /* 0x000000160d167221 */ /* 0x000fe20000000000 */
[----:B------:R-:W-:Y:S01]  /*0da0*/  FADD R16, R16, R17 ;  /* 0x0000001110107221 */ /* 0x000fe20000000000 */
[----:B------:R-:W-:-:S02]  /*0db0*/  HADD2.F32 R6, -RZ, R8.H1_H1 ;  /* 0x30000008ff067230 */ /* 0x000fc40000004100 */
[----:B------:R-:W-:Y:S02]  /*0dc0*/  HADD2.F32 R12, -RZ, R9.H1_H1 ;  /* 0x30000009ff0c7230 */ /* 0x000fe40000004100 */
[----:B------:R-:W-:Y:S02]  /*0dd0*/  HADD2.F32 R13, -RZ, R10.H1_H1 ;  /* 0x3000000aff0d7230 */ /* 0x000fe40000004100 */
[----:B------:R-:W-:Y:S01]  /*0de0*/  HADD2.F32 R17, -RZ, R11.H1_H1 ;  /* 0x3000000bff117230 */ /* 0x000fe20000004100 */
[----:B------:R-:W-:Y:S01]  /*0df0*/  FADD R0, R0, R25 ;  /* 0x0000001900007221 */ /* 0x000fe20000000000 */
[----:B------:R-:W-:Y:S01]  /*0e00*/  HADD2.F32 R8, -RZ, R8.H0_H0 ;  /* 0x20000008ff087230 */ /* 0x000fe20000004100 */
[----:B------:R-:W-:Y:S01]  /*0e10*/  FADD R19, R14, R19 ;  /* 0x000000130e137221 */ /* 0x000fe20000000000 */
[----:B------:R-:W-:Y:S01]  /*0e20*/  HADD2.F32 R9, -RZ, R9.H0_H0 ;  /* 0x20000009ff097230 */ /* 0x000fe20000004100 */
[----:B------:R-:W-:Y:S01]  /*0e30*/  FADD R15, R15, R18 ;  /* 0x000000120f0f7221 */ /* 0x000fe20000000000 */
[----:B------:R-:W-:-:S02]  /*0e40*/  HADD2.F32 R10, -RZ, R10.H0_H0 ;  /* 0x2000000aff0a7230 */ /* 0x000fc40000004100 */
[----:B------:R-:W-:Y:S01]  /*0e50*/  HADD2.F32 R11, -RZ, R11.H0_H0 ;  /* 0x2000000bff0b7230 */ /* 0x000fe20000004100 */
[----:B------:R-:W-:Y:S01]  /*0e60*/  FFMA R7, R8, 0.125, R7 ;  /* 0x3e00000008077823 */ /* 0x000fe20000000007 */
[----:B------:R-:W-:Y:S01]  /*0e70*/  FFMA R6, R6, 0.125, R5 ;  /* 0x3e00000006067823 */ /* 0x000fe20000000005 */
[----:B------:R-:W-:Y:S01]  /*0e80*/  FFMA R9, R9, 0.125, R22 ;  /* 0x3e00000009097823 */ /* 0x000fe20000000016 */
[----:B------:R-:W-:Y:S01]  /*0e90*/  FFMA R12, R12, 0.125, R19 ;  /* 0x3e0000000c0c7823 */ /* 0x000fe20000000013 */
[----:B------:R-:W-:Y:S01]  /*0ea0*/  FFMA R10, R10, 0.125, R15 ;  /* 0x3e0000000a0a7823 */ /* 0x000fe2000000000f */
[----:B------:R-:W-:Y:S01]  /*0eb0*/  FFMA R13, R13, 0.125, R16 ;  /* 0x3e0000000d0d7823 */ /* 0x000fe20000000010 */
[----:B------:R-:W-:Y:S01]  /*0ec0*/  FFMA R0, R11, 0.125, R0 ;  /* 0x3e0000000b007823 */ /* 0x000fe20000000000 */
[----:B------:R-:W-:Y:S01]  /*0ed0*/  FFMA R17, R17, 0.125, R4 ;  /* 0x3e00000011117823 */ /* 0x000fe20000000004 */
[----:B------:R-:W-:Y:S02]  /*0ee0*/  F2FP.F16.F32.PACK_AB R8, R6, R7 ;  /* 0x000000070608723e */ /* 0x000fe400000000ff */
[----:B------:R-:W-:-:S02]  /*0ef0*/  F2FP.F16.F32.PACK_AB R9, R12, R9 ;  /* 0x000000090c09723e */ /* 0x000fc400000000ff */
[----:B------:R-:W-:Y:S02]  /*0f00*/  F2FP.F16.F32.PACK_AB R10, R13, R10 ;  /* 0x0000000a0d0a723e */ /* 0x000fe400000000ff */
[----:B------:R-:W-:Y:S01]  /*0f10*/  F2FP.F16.F32.PACK_AB R11, R17, R0 ;  /* 0x00000000110b723e */ /* 0x000fe200000000ff */
[----:B------:R-:W-:Y:S06]  /*0f20*/  @P0 EXIT ;  /* 0x000000000000094d */ /* 0x000fec0003800000 */
[----:B------:R-:W-:Y:S01]  /*0f30*/  STG.E.128 [R2.64], R8 ;  /* 0x0000000802007986 */ /* 0x000fe2000c101d04 */
[----:B------:R-:W-:Y:S05]  /*0f40*/  EXIT ;  /* 0x000000000000794d */ /* 0x000fea0003800000 */
.L_x_0:
[----:B------:R-:W-:-:S00]  /*0f50*/  BRA `(.L_x_0) ;  /* 0xfffffff000007947 */ /* 0x000fc0000383ffff */
[----:B------:R-:W-:-:S00]  /*0f60*/  NOP ;  /* 0x0000000000007918 */ /* 0x000fc00000000000 */
        /* <DEDUP_REMOVED lines=9> */
.L_x_1:
